//
// Generated by NVIDIA NVVM Compiler
//
// Compiler Build ID: CL-36424714
// Cuda compilation tools, release 13.0, V13.0.88
// Based on NVVM 20.0.0
//

.version 9.0
.target sm_100
.address_size 64

	// .globl	_Z10exp_kernelPff

.visible .entry _Z10exp_kernelPff(
	.param .u64 .ptr .align 1 _Z10exp_kernelPff_param_0,
	.param .f32 _Z10exp_kernelPff_param_1
)
{
	.reg .pred 	%p<2>;
	.reg .b32 	%r<7>;
	.reg .b32 	%f<17>;
	.reg .b64 	%rd<5>;

	ld.param.u64 	%rd1, [_Z10exp_kernelPff_param_0];
	ld.param.f32 	%f1, [_Z10exp_kernelPff_param_1];
	cvta.to.global.u64 	%rd2, %rd1;
	mov.u32 	%r1, %ctaid.x;
	mov.u32 	%r2, %ntid.x;
	mov.u32 	%r3, %tid.x;
	mad.lo.s32 	%r4, %r1, %r2, %r3;
	mul.wide.s32 	%rd3, %r4, 4;
	add.s64 	%rd4, %rd2, %rd3;
	ld.global.f32 	%f2, [%rd4];
	mul.f32 	%f3, %f1, %f2;
	setp.lt.f32 	%p1, %f3, 0fC28C0000;
	selp.f32 	%f4, 0fC28C0000, %f3, %p1;
	fma.rn.f32 	%f5, %f4, 0f3BBB989D, 0f3F000000;
	cvt.sat.f32.f32 	%f6, %f5;
	mov.f32 	%f7, 0f4B400001;
	mov.f32 	%f8, 0f437C0000;
	fma.rm.f32 	%f9, %f6, %f8, %f7;
	add.f32 	%f10, %f9, 0fCB40007F;
	neg.f32 	%f11, %f10;
	fma.rn.f32 	%f12, %f4, 0f3FB8AA3B, %f11;
	fma.rn.f32 	%f13, %f4, 0f32A57060, %f12;
	mov.b32 	%r5, %f9;
	shl.b32 	%r6, %r5, 23;
	mov.b32 	%f14, %r6;
	ex2.approx.ftz.f32 	%f15, %f13;
	mul.f32 	%f16, %f15, %f14;
	st.global.f32 	[%rd4], %f16;
	ret;

}


// ===== COMPILED SASS (sm_100) =====

	.target	sm_100

	.elftype	@"ET_EXEC"


//--------------------- .note.nv.tkinfo           --------------------------
	.section	.note.nv.tkinfo,"",@"SHT_NOTE"
	.sectionflags	@"SHF_NOTE_NV_TKINFO"
	.tkinfo
        /*0018*/ 	.word	0x00000002
        /*0030*/ 	.string	""
        /*0030*/ 	.string	"ptxas"
        /*0030*/ 	.string	"Cuda compilation tools, release 13.0, V13.0.88"
        /*0030*/ 	.string	"Build cuda_13.0.r13.0/compiler.36424714_0"
        /*0030*/ 	.string	"-arch sm_100 -m 64 "



//--------------------- .note.nv.cuinfo           --------------------------
	.section	.note.nv.cuinfo,"",@"SHT_NOTE"
	.sectionflags	@"SHF_NOTE_NV_CUINFO"
        /*0018*/ 	.short	0x0002
        /*001a*/ 	.short	0x0064
        /*001c*/ 	.short	0x0082
	.zero		2


//--------------------- .nv.info                  --------------------------
	.section	.nv.info,"",@"SHT_CUDA_INFO"
	.align	4


	//----- nvinfo : EIATTR_REGCOUNT
	.align		4
        /*0000*/ 	.byte	0x04, 0x2f
        /*0002*/ 	.short	(.L_1 - .L_0)
	.align		4
.L_0:
        /*0004*/ 	.word	index@(_Z10exp_kernelPff)
        /*0008*/ 	.word	0x0000000a


	//----- nvinfo : EIATTR_FRAME_SIZE
	.align		4
.L_1:
        /*000c*/ 	.byte	0x04, 0x11
        /*000e*/ 	.short	(.L_3 - .L_2)
	.align		4
.L_2:
        /*0010*/ 	.word	index@(_Z10exp_kernelPff)
        /*0014*/ 	.word	0x00000000


	//----- nvinfo : EIATTR_MIN_STACK_SIZE
	.align		4
.L_3:
        /*0018*/ 	.byte	0x04, 0x12
        /*001a*/ 	.short	(.L_5 - .L_4)
	.align		4
.L_4:
        /*001c*/ 	.word	index@(_Z10exp_kernelPff)
        /*0020*/ 	.word	0x00000000
.L_5:


//--------------------- .nv.compat                --------------------------
	.section	.nv.compat,"",@"SHT_CUDA_COMPAT_INFO"
	.align	4
        /*0000*/ 	.byte	0x02, 0x09, 0x00, 0x00, 0x02, 0x02, 0x01, 0x00, 0x02, 0x05, 0x05, 0x00, 0x03, 0x07, 0x01, 0x01
        /*0010*/ 	.byte	0x02, 0x03, 0x00, 0x00, 0x02, 0x06, 0x01, 0x00, 0x04, 0x0b, 0x08, 0x00, 0x09, 0x00, 0x00, 0x00
        /*0020*/ 	.byte	0x00, 0x00, 0x00, 0x00


//--------------------- .nv.info._Z10exp_kernelPff --------------------------
	.section	.nv.info._Z10exp_kernelPff,"",@"SHT_CUDA_INFO"
	.sectionflags	@""
	.align	4


	//----- nvinfo : EIATTR_CUDA_API_VERSION
	.align		4
        /*0000*/ 	.byte	0x04, 0x37
        /*0002*/ 	.short	(.L_7 - .L_6)
.L_6:
        /*0004*/ 	.word	0x00000082


	//----- nvinfo : EIATTR_KPARAM_INFO
	.align		4
.L_7:
        /*0008*/ 	.byte	0x04, 0x17
        /*000a*/ 	.short	(.L_9 - .L_8)
.L_8:
        /*000c*/ 	.word	0x00000000
        /*0010*/ 	.short	0x0001
        /*0012*/ 	.short	0x0008
        /*0014*/ 	.byte	0x00, 0xf0, 0x11, 0x00


	//----- nvinfo : EIATTR_KPARAM_INFO
	.align		4
.L_9:
        /*0018*/ 	.byte	0x04, 0x17
        /*001a*/ 	.short	(.L_11 - .L_10)
.L_10:
        /*001c*/ 	.word	0x00000000
        /*0020*/ 	.short	0x0000
        /*0022*/ 	.short	0x0000
        /*0024*/ 	.byte	0x00, 0xf5, 0x21, 0x00


	//----- nvinfo : EIATTR_SPARSE_MMA_MASK
	.align		4
.L_11:
        /*0028*/ 	.byte	0x03, 0x50
        /*002a*/ 	.short	0x0000


	//----- nvinfo : EIATTR_MAXREG_COUNT
	.align		4
        /*002c*/ 	.byte	0x03, 0x1b
        /*002e*/ 	.short	0x00ff


	//----- nvinfo : EIATTR_MERCURY_ISA_VERSION
	.align		4
        /*0030*/ 	.byte	0x03, 0x5f
        /*0032*/ 	.short	0x0101


	//----- nvinfo : EIATTR_VRC_CTA_INIT_COUNT
	.align		4
        /*0034*/ 	.byte	0x02, 0x4a
	.zero		1
	.zero		1


	//----- nvinfo : EIATTR_EXIT_INSTR_OFFSETS
	.align		4
        /*0038*/ 	.byte	0x04, 0x1c
        /*003a*/ 	.short	(.L_13 - .L_12)


	//   ....[0]....
.L_12:
        /*003c*/ 	.word	0x00000170


	//----- nvinfo : EIATTR_CBANK_PARAM_SIZE
	.align		4
.L_13:
        /*0040*/ 	.byte	0x03, 0x19
        /*0042*/ 	.short	0x000c


	//----- nvinfo : EIATTR_PARAM_CBANK
	.align		4
        /*0044*/ 	.byte	0x04, 0x0a
        /*0046*/ 	.short	(.L_15 - .L_14)
	.align		4
.L_14:
        /*0048*/ 	.word	index@(.nv.constant0._Z10exp_kernelPff)
        /*004c*/ 	.short	0x0380
        /*004e*/ 	.short	0x000c


	//----- nvinfo : EIATTR_SW_WAR
	.align		4
.L_15:
        /*0050*/ 	.byte	0x04, 0x36
        /*0052*/ 	.short	(.L_17 - .L_16)
.L_16:
        /*0054*/ 	.word	0x00000008
.L_17:


//--------------------- .nv.callgraph             --------------------------
	.section	.nv.callgraph,"",@"SHT_CUDA_CALLGRAPH"
	.align	4
	.sectionentsize	8
	.align		4
        /*0000*/ 	.word	0x00000000
	.align		4
        /*0004*/ 	.word	0xffffffff
	.align		4
        /*0008*/ 	.word	0x00000000
	.align		4
        /*000c*/ 	.word	0xfffffffe
	.align		4
        /*0010*/ 	.word	0x00000000
	.align		4
        /*0014*/ 	.word	0xfffffffd
	.align		4
        /*0018*/ 	.word	0x00000000
	.align		4
        /*001c*/ 	.word	0xfffffffc


//--------------------- .text._Z10exp_kernelPff   --------------------------
	.section	.text._Z10exp_kernelPff,"ax",@progbits
	.align	128
        .global         _Z10exp_kernelPff
        .type           _Z10exp_kernelPff,@function
        .size           _Z10exp_kernelPff,(.L_x_1 - _Z10exp_kernelPff)
        .other          _Z10exp_kernelPff,@"STO_CUDA_ENTRY STV_DEFAULT"
_Z10exp_kernelPff:
.text._Z10exp_kernelPff:
[----:B------:R-:W-:Y:S01]  /*0000*/  LDC R1, c[0x0][0x37c] ;  /* 0x0000df00ff017b82 */ /* 0x000fe20000000800 */
[----:B------:R-:W0:Y:S07]  /*0010*/  S2R R0, SR_TID.X ;  /* 0x0000000000007919 */ /* 0x000e2e0000002100 */
[----:B------:R-:W0:Y:S01]  /*0020*/  S2UR UR6, SR_CTAID.X ;  /* 0x00000000000679c3 */ /* 0x000e220000002500 */
[----:B------:R-:W1:Y:S07]  /*0030*/  LDCU.64 UR4, c[0x0][0x358] ;  /* 0x00006b00ff0477ac */ /* 0x000e6e0008000a00 */
[----:B------:R-:W0:Y:S08]  /*0040*/  LDC R5, c[0x0][0x360] ;  /* 0x0000d800ff057b82 */ /* 0x000e300000000800 */
[----:B------:R-:W2:Y:S01]  /*0050*/  LDC.64 R2, c[0x0][0x380] ;  /* 0x0000e000ff027b82 */ /* 0x000ea20000000a00 */
[----:B0-----:R-:W-:Y:S01]  /*0060*/  IMAD R5, R5, UR6, R0 ;  /* 0x0000000605057c24 */ /* 0x001fe2000f8e0200 */
[----:B------:R-:W0:Y:S03]  /*0070*/  LDCU UR6, c[0x0][0x388] ;  /* 0x00007100ff0677ac */ /* 0x000e260008000800 */
[----:B--2---:R-:W-:-:S05]  /*0080*/  IMAD.WIDE R2, R5, 0x4, R2 ;  /* 0x0000000405027825 */ /* 0x004fca00078e0202 */
[----:B-1----:R-:W0:Y:S01]  /*0090*/  LDG.E R0, desc[UR4][R2.64] ;  /* 0x0000000402007981 */ /* 0x002e22000c1e1900 */
[----:B------:R-:W-:Y:S01]  /*00a0*/  HFMA2 R5, -RZ, RZ, 0.96630859375, -0.0022525787353515625 ;  /* 0x3bbb989dff057431 */ /* 0x000fe200000001ff */
[----:B------:R-:W-:Y:S01]  /*00b0*/  MOV R7, 0x437c0000 ;  /* 0x437c000000077802 */ /* 0x000fe20000000f00 */
[----:B0-----:R-:W-:-:S05]  /*00c0*/  FMUL R0, R0, UR6 ;  /* 0x0000000600007c20 */ /* 0x001fca0008400000 */
[----:B------:R-:W-:-:S05]  /*00d0*/  FMNMX.NAN R0, R0, -70, !PT ;  /* 0xc28c000000007809 */ /* 0x000fca0007820000 */
[----:B------:R-:W-:-:S04]  /*00e0*/  FFMA.SAT R4, R0, R5, 0.5 ;  /* 0x3f00000000047423 */ /* 0x000fc80000002005 */
[----:B------:R-:W-:-:S04]  /*00f0*/  FFMA.RM R4, R4, R7, 12582913 ;  /* 0x4b40000104047423 */ /* 0x000fc80000004007 */
[C---:B------:R-:W-:Y:S01]  /*0100*/  FADD R5, R4.reuse, -12583039 ;  /* 0xcb40007f04057421 */ /* 0x040fe20000000000 */
[----:B------:R-:W-:-:S03]  /*0110*/  SHF.L.U32 R4, R4, 0x17, RZ ;  /* 0x0000001704047819 */ /* 0x000fc600000006ff */
[----:B------:R-:W-:-:S04]  /*0120*/  FFMA R5, R0, 1.4426950216293334961, -R5 ;  /* 0x3fb8aa3b00057823 */ /* 0x000fc80000000805 */
[----:B------:R-:W-:-:S06]  /*0130*/  FFMA R5, R0, 1.925963033500011079e-08, R5 ;  /* 0x32a5706000057823 */ /* 0x000fcc0000000005 */
[----:B------:R-:W0:Y:S02]  /*0140*/  MUFU.EX2 R5, R5 ;  /* 0x0000000500057308 */ /* 0x000e240000000800 */
[----:B0-----:R-:W-:-:S05]  /*0150*/  FMUL R7, R4, R5 ;  /* 0x0000000504077220 */ /* 0x001fca0000400000 */
[----:B------:R-:W-:Y:S01]  /*0160*/  STG.E desc[UR4][R2.64], R7 ;  /* 0x0000000702007986 */ /* 0x000fe2000c101904 */
[----:B------:R-:W-:Y:S05]  /*0170*/  EXIT ;  /* 0x000000000000794d */ /* 0x000fea0003800000 */
.L_x_0:
[----:B------:R-:W-:-:S00]  /*0180*/  BRA `(.L_x_0) ;  /* 0xfffffffc00fc7947 */ /* 0x000fc0000383ffff */
[----:B------:R-:W-:-:S00]  /*0190*/  NOP ;  /* 0x0000000000007918 */ /* 0x000fc00000000000 */
        /* <DEDUP_REMOVED lines=14> */
.L_x_1:


//--------------------- .nv.shared.reserved.0     --------------------------
	.section	.nv.shared.reserved.0,"aw",@nobits
	.weak		__nv_reservedSMEM_offset_0_alias
	.size		__nv_reservedSMEM_offset_0_alias, 0, 64
	.other		__nv_reservedSMEM_offset_0_alias,@"STO_CUDA_RESERVED_SHARED STV_DEFAULT"
__nv_reservedSMEM_offset_0_alias:
	.zero		0
	.zero		64


//--------------------- .nv.constant0._Z10exp_kernelPff --------------------------
	.section	.nv.constant0._Z10exp_kernelPff,"a",@progbits
	.sectionflags	@""
	.align	4
.nv.constant0._Z10exp_kernelPff:
	.zero		908


//--------------------- SYMBOLS --------------------------

	.type		.nv.reservedSmem.offset0,@object
	.size		.nv.reservedSmem.offset0,0x4
